//
// Generated by NVIDIA NVVM Compiler
//
// Compiler Build ID: CL-36424714
// Cuda compilation tools, release 13.0, V13.0.88
// Based on NVVM 20.0.0
//

.version 9.0
.target sm_100
.address_size 64

	// .globl	_Z14gpu_mmul_tiledPKfS0_Pfiii
// _ZZ14gpu_mmul_tiledPKfS0_PfiiiE3s_a has been demoted
// _ZZ14gpu_mmul_tiledPKfS0_PfiiiE3s_b has been demoted

.visible .entry _Z14gpu_mmul_tiledPKfS0_Pfiii(
	.param .u64 .ptr .align 1 _Z14gpu_mmul_tiledPKfS0_Pfiii_param_0,
	.param .u64 .ptr .align 1 _Z14gpu_mmul_tiledPKfS0_Pfiii_param_1,
	.param .u64 .ptr .align 1 _Z14gpu_mmul_tiledPKfS0_Pfiii_param_2,
	.param .u32 _Z14gpu_mmul_tiledPKfS0_Pfiii_param_3,
	.param .u32 _Z14gpu_mmul_tiledPKfS0_Pfiii_param_4,
	.param .u32 _Z14gpu_mmul_tiledPKfS0_Pfiii_param_5
)
{
	.reg .pred 	%p<27>;
	.reg .b32 	%r<69>;
	.reg .b32 	%f<145>;
	.reg .b64 	%rd<29>;
	// demoted variable
	.shared .align 4 .b8 _ZZ14gpu_mmul_tiledPKfS0_PfiiiE3s_a[576];
	// demoted variable
	.shared .align 4 .b8 _ZZ14gpu_mmul_tiledPKfS0_PfiiiE3s_b[576];
	ld.param.u64 	%rd7, [_Z14gpu_mmul_tiledPKfS0_Pfiii_param_0];
	ld.param.u64 	%rd8, [_Z14gpu_mmul_tiledPKfS0_Pfiii_param_1];
	ld.param.u32 	%r35, [_Z14gpu_mmul_tiledPKfS0_Pfiii_param_3];
	ld.param.u32 	%r36, [_Z14gpu_mmul_tiledPKfS0_Pfiii_param_4];
	ld.param.u32 	%r37, [_Z14gpu_mmul_tiledPKfS0_Pfiii_param_5];
	cvta.to.global.u64 	%rd1, %rd8;
	cvta.to.global.u64 	%rd2, %rd7;
	mov.u32 	%r1, %tid.x;
	mov.u32 	%r2, %tid.y;
	mov.u32 	%r38, %ctaid.x;
	mov.u32 	%r39, %ctaid.y;
	mad.lo.s32 	%r3, %r39, 12, %r2;
	mul.lo.s32 	%r4, %r38, 18;
	add.s32 	%r5, %r4, %r1;
	setp.lt.s32 	%p1, %r36, 1;
	mov.f32 	%f144, 0f00000000;
	@%p1 bra 	$L__BB0_19;
	add.s32 	%r6, %r36, 11;
	mul.lo.s32 	%r7, %r36, %r3;
	mul.lo.s32 	%r41, %r2, 48;
	mov.u32 	%r42, _ZZ14gpu_mmul_tiledPKfS0_PfiiiE3s_a;
	add.s32 	%r8, %r42, %r41;
	shl.b32 	%r43, %r1, 2;
	add.s32 	%r9, %r8, %r43;
	mov.u32 	%r44, _ZZ14gpu_mmul_tiledPKfS0_PfiiiE3s_b;
	add.s32 	%r11, %r44, %r43;
	add.s32 	%r10, %r11, %r41;
	setp.lt.u32 	%p2, %r36, 13;
	mov.f32 	%f144, 0f00000000;
	mov.b32 	%r68, 0;
	@%p2 bra 	$L__BB0_13;
	mul.hi.u32 	%r46, %r6, -1431655765;
	shr.u32 	%r47, %r46, 3;
	and.b32  	%r48, %r47, 268435454;
	neg.s32 	%r67, %r48;
	cvt.u64.u32 	%rd9, %r1;
	cvt.u64.u32 	%rd10, %r7;
	add.s64 	%rd11, %rd9, %rd10;
	shl.b64 	%rd12, %rd11, 2;
	add.s64 	%rd13, %rd12, %rd2;
	add.s64 	%rd28, %rd13, 48;
	add.s32 	%r49, %r2, 12;
	mad.lo.s32 	%r50, %r37, %r49, %r1;
	add.s32 	%r64, %r50, %r4;
	mul.lo.s32 	%r14, %r37, 24;
	mad.lo.s32 	%r51, %r2, %r37, %r1;
	add.s32 	%r63, %r51, %r4;
	add.s32 	%r61, %r1, %r7;
	mov.f32 	%f144, 0f00000000;
	mov.b32 	%r66, 12;
	mov.u32 	%r62, %r1;
	mov.u32 	%r65, %r2;
$L__BB0_3:
	setp.ge.s32 	%p3, %r3, %r35;
	setp.ge.s32 	%p4, %r62, %r36;
	mov.f32 	%f136, 0f00000000;
	or.pred  	%p5, %p3, %p4;
	@%p5 bra 	$L__BB0_5;
	mul.wide.u32 	%rd14, %r61, 4;
	add.s64 	%rd15, %rd2, %rd14;
	ld.global.f32 	%f136, [%rd15];
$L__BB0_5:
	setp.ge.s32 	%p6, %r5, %r37;
	st.shared.f32 	[%r9], %f136;
	setp.ge.s32 	%p7, %r65, %r36;
	mov.f32 	%f137, 0f00000000;
	or.pred  	%p8, %p7, %p6;
	@%p8 bra 	$L__BB0_7;
	mul.wide.u32 	%rd16, %r63, 4;
	add.s64 	%rd17, %rd1, %rd16;
	ld.global.f32 	%f137, [%rd17];
$L__BB0_7:
	st.shared.f32 	[%r10], %f137;
	bar.sync 	0;
	ld.shared.f32 	%f27, [%r8];
	ld.shared.f32 	%f28, [%r11];
	fma.rn.f32 	%f29, %f27, %f28, %f144;
	ld.shared.f32 	%f30, [%r8+4];
	ld.shared.f32 	%f31, [%r11+48];
	fma.rn.f32 	%f32, %f30, %f31, %f29;
	ld.shared.f32 	%f33, [%r8+8];
	ld.shared.f32 	%f34, [%r11+96];
	fma.rn.f32 	%f35, %f33, %f34, %f32;
	ld.shared.f32 	%f36, [%r8+12];
	ld.shared.f32 	%f37, [%r11+144];
	fma.rn.f32 	%f38, %f36, %f37, %f35;
	ld.shared.f32 	%f39, [%r8+16];
	ld.shared.f32 	%f40, [%r11+192];
	fma.rn.f32 	%f41, %f39, %f40, %f38;
	ld.shared.f32 	%f42, [%r8+20];
	ld.shared.f32 	%f43, [%r11+240];
	fma.rn.f32 	%f44, %f42, %f43, %f41;
	ld.shared.f32 	%f45, [%r8+24];
	ld.shared.f32 	%f46, [%r11+288];
	fma.rn.f32 	%f47, %f45, %f46, %f44;
	ld.shared.f32 	%f48, [%r8+28];
	ld.shared.f32 	%f49, [%r11+336];
	fma.rn.f32 	%f50, %f48, %f49, %f47;
	ld.shared.f32 	%f51, [%r8+32];
	ld.shared.f32 	%f52, [%r11+384];
	fma.rn.f32 	%f53, %f51, %f52, %f50;
	ld.shared.f32 	%f54, [%r8+36];
	ld.shared.f32 	%f55, [%r11+432];
	fma.rn.f32 	%f56, %f54, %f55, %f53;
	ld.shared.f32 	%f57, [%r8+40];
	ld.shared.f32 	%f58, [%r11+480];
	fma.rn.f32 	%f59, %f57, %f58, %f56;
	ld.shared.f32 	%f60, [%r8+44];
	ld.shared.f32 	%f61, [%r11+528];
	fma.rn.f32 	%f6, %f60, %f61, %f59;
	bar.sync 	0;
	add.s32 	%r52, %r62, 12;
	setp.ge.s32 	%p10, %r52, %r36;
	mov.f32 	%f138, 0f00000000;
	or.pred  	%p11, %p3, %p10;
	@%p11 bra 	$L__BB0_9;
	ld.global.f32 	%f138, [%rd28];
$L__BB0_9:
	st.shared.f32 	[%r9], %f138;
	add.s32 	%r53, %r65, 12;
	setp.ge.s32 	%p13, %r53, %r36;
	mov.f32 	%f139, 0f00000000;
	or.pred  	%p14, %p13, %p6;
	@%p14 bra 	$L__BB0_11;
	mul.wide.u32 	%rd18, %r64, 4;
	add.s64 	%rd19, %rd1, %rd18;
	ld.global.f32 	%f139, [%rd19];
$L__BB0_11:
	st.shared.f32 	[%r10], %f139;
	bar.sync 	0;
	ld.shared.f32 	%f63, [%r8];
	ld.shared.f32 	%f64, [%r11];
	fma.rn.f32 	%f65, %f63, %f64, %f6;
	ld.shared.f32 	%f66, [%r8+4];
	ld.shared.f32 	%f67, [%r11+48];
	fma.rn.f32 	%f68, %f66, %f67, %f65;
	ld.shared.f32 	%f69, [%r8+8];
	ld.shared.f32 	%f70, [%r11+96];
	fma.rn.f32 	%f71, %f69, %f70, %f68;
	ld.shared.f32 	%f72, [%r8+12];
	ld.shared.f32 	%f73, [%r11+144];
	fma.rn.f32 	%f74, %f72, %f73, %f71;
	ld.shared.f32 	%f75, [%r8+16];
	ld.shared.f32 	%f76, [%r11+192];
	fma.rn.f32 	%f77, %f75, %f76, %f74;
	ld.shared.f32 	%f78, [%r8+20];
	ld.shared.f32 	%f79, [%r11+240];
	fma.rn.f32 	%f80, %f78, %f79, %f77;
	ld.shared.f32 	%f81, [%r8+24];
	ld.shared.f32 	%f82, [%r11+288];
	fma.rn.f32 	%f83, %f81, %f82, %f80;
	ld.shared.f32 	%f84, [%r8+28];
	ld.shared.f32 	%f85, [%r11+336];
	fma.rn.f32 	%f86, %f84, %f85, %f83;
	ld.shared.f32 	%f87, [%r8+32];
	ld.shared.f32 	%f88, [%r11+384];
	fma.rn.f32 	%f89, %f87, %f88, %f86;
	ld.shared.f32 	%f90, [%r8+36];
	ld.shared.f32 	%f91, [%r11+432];
	fma.rn.f32 	%f92, %f90, %f91, %f89;
	ld.shared.f32 	%f93, [%r8+40];
	ld.shared.f32 	%f94, [%r11+480];
	fma.rn.f32 	%f95, %f93, %f94, %f92;
	ld.shared.f32 	%f96, [%r8+44];
	ld.shared.f32 	%f97, [%r11+528];
	fma.rn.f32 	%f144, %f96, %f97, %f95;
	bar.sync 	0;
	add.s32 	%r67, %r67, 2;
	add.s32 	%r66, %r66, 24;
	add.s64 	%rd28, %rd28, 96;
	add.s32 	%r65, %r65, 24;
	add.s32 	%r64, %r64, %r14;
	add.s32 	%r63, %r63, %r14;
	add.s32 	%r62, %r62, 24;
	add.s32 	%r61, %r61, 24;
	setp.ne.s32 	%p15, %r67, 0;
	@%p15 bra 	$L__BB0_3;
	add.s32 	%r68, %r66, -12;
$L__BB0_13:
	mul.hi.u32 	%r54, %r6, -1431655765;
	shr.u32 	%r55, %r54, 3;
	and.b32  	%r56, %r55, 1;
	setp.eq.b32 	%p16, %r56, 1;
	not.pred 	%p17, %p16;
	@%p17 bra 	$L__BB0_19;
	setp.ge.s32 	%p18, %r3, %r35;
	add.s32 	%r33, %r68, %r1;
	add.s32 	%r34, %r68, %r2;
	setp.ge.s32 	%p19, %r33, %r36;
	mov.f32 	%f142, 0f00000000;
	or.pred  	%p20, %p18, %p19;
	@%p20 bra 	$L__BB0_16;
	add.s32 	%r58, %r33, %r7;
	mul.wide.u32 	%rd20, %r58, 4;
	add.s64 	%rd21, %rd2, %rd20;
	ld.global.f32 	%f142, [%rd21];
$L__BB0_16:
	setp.ge.s32 	%p21, %r5, %r37;
	st.shared.f32 	[%r9], %f142;
	setp.ge.s32 	%p22, %r34, %r36;
	mov.f32 	%f143, 0f00000000;
	or.pred  	%p23, %p22, %p21;
	@%p23 bra 	$L__BB0_18;
	mad.lo.s32 	%r59, %r34, %r37, %r5;
	mul.wide.u32 	%rd22, %r59, 4;
	add.s64 	%rd23, %rd1, %rd22;
	ld.global.f32 	%f143, [%rd23];
$L__BB0_18:
	st.shared.f32 	[%r10], %f143;
	bar.sync 	0;
	ld.shared.f32 	%f100, [%r8];
	ld.shared.f32 	%f101, [%r11];
	fma.rn.f32 	%f102, %f100, %f101, %f144;
	ld.shared.f32 	%f103, [%r8+4];
	ld.shared.f32 	%f104, [%r11+48];
	fma.rn.f32 	%f105, %f103, %f104, %f102;
	ld.shared.f32 	%f106, [%r8+8];
	ld.shared.f32 	%f107, [%r11+96];
	fma.rn.f32 	%f108, %f106, %f107, %f105;
	ld.shared.f32 	%f109, [%r8+12];
	ld.shared.f32 	%f110, [%r11+144];
	fma.rn.f32 	%f111, %f109, %f110, %f108;
	ld.shared.f32 	%f112, [%r8+16];
	ld.shared.f32 	%f113, [%r11+192];
	fma.rn.f32 	%f114, %f112, %f113, %f111;
	ld.shared.f32 	%f115, [%r8+20];
	ld.shared.f32 	%f116, [%r11+240];
	fma.rn.f32 	%f117, %f115, %f116, %f114;
	ld.shared.f32 	%f118, [%r8+24];
	ld.shared.f32 	%f119, [%r11+288];
	fma.rn.f32 	%f120, %f118, %f119, %f117;
	ld.shared.f32 	%f121, [%r8+28];
	ld.shared.f32 	%f122, [%r11+336];
	fma.rn.f32 	%f123, %f121, %f122, %f120;
	ld.shared.f32 	%f124, [%r8+32];
	ld.shared.f32 	%f125, [%r11+384];
	fma.rn.f32 	%f126, %f124, %f125, %f123;
	ld.shared.f32 	%f127, [%r8+36];
	ld.shared.f32 	%f128, [%r11+432];
	fma.rn.f32 	%f129, %f127, %f128, %f126;
	ld.shared.f32 	%f130, [%r8+40];
	ld.shared.f32 	%f131, [%r11+480];
	fma.rn.f32 	%f132, %f130, %f131, %f129;
	ld.shared.f32 	%f133, [%r8+44];
	ld.shared.f32 	%f134, [%r11+528];
	fma.rn.f32 	%f144, %f133, %f134, %f132;
	bar.sync 	0;
$L__BB0_19:
	setp.ge.s32 	%p24, %r3, %r35;
	setp.ge.s32 	%p25, %r5, %r37;
	or.pred  	%p26, %p24, %p25;
	@%p26 bra 	$L__BB0_21;
	ld.param.u64 	%rd27, [_Z14gpu_mmul_tiledPKfS0_Pfiii_param_2];
	mad.lo.s32 	%r60, %r37, %r3, %r5;
	cvta.to.global.u64 	%rd24, %rd27;
	mul.wide.u32 	%rd25, %r60, 4;
	add.s64 	%rd26, %rd24, %rd25;
	st.global.f32 	[%rd26], %f144;
$L__BB0_21:
	ret;

}


// ===== COMPILED SASS (sm_100) =====

	.target	sm_100

	.elftype	@"ET_EXEC"


//--------------------- .note.nv.tkinfo           --------------------------
	.section	.note.nv.tkinfo,"",@"SHT_NOTE"
	.sectionflags	@"SHF_NOTE_NV_TKINFO"
	.tkinfo
        /*0018*/ 	.word	0x00000002
        /*0030*/ 	.string	""
        /*0030*/ 	.string	"ptxas"
        /*0030*/ 	.string	"Cuda compilation tools, release 13.0, V13.0.88"
        /*0030*/ 	.string	"Build cuda_13.0.r13.0/compiler.36424714_0"
        /*0030*/ 	.string	"-arch sm_100 -m 64 "



//--------------------- .note.nv.cuinfo           --------------------------
	.section	.note.nv.cuinfo,"",@"SHT_NOTE"
	.sectionflags	@"SHF_NOTE_NV_CUINFO"
        /*0018*/ 	.short	0x0002
        /*001a*/ 	.short	0x0064
        /*001c*/ 	.short	0x0082
	.zero		2


//--------------------- .nv.info                  --------------------------
	.section	.nv.info,"",@"SHT_CUDA_INFO"
	.align	4


	//----- nvinfo : EIATTR_REGCOUNT
	.align		4
        /*0000*/ 	.byte	0x04, 0x2f
        /*0002*/ 	.short	(.L_1 - .L_0)
	.align		4
.L_0:
        /*0004*/ 	.word	index@(_Z14gpu_mmul_tiledPKfS0_Pfiii)
        /*0008*/ 	.word	0x00000020


	//----- nvinfo : EIATTR_FRAME_SIZE
	.align		4
.L_1:
        /*000c*/ 	.byte	0x04, 0x11
        /*000e*/ 	.short	(.L_3 - .L_2)
	.align		4
.L_2:
        /*0010*/ 	.word	index@(_Z14gpu_mmul_tiledPKfS0_Pfiii)
        /*0014*/ 	.word	0x00000000


	//----- nvinfo : EIATTR_MIN_STACK_SIZE
	.align		4
.L_3:
        /*0018*/ 	.byte	0x04, 0x12
        /*001a*/ 	.short	(.L_5 - .L_4)
	.align		4
.L_4:
        /*001c*/ 	.word	index@(_Z14gpu_mmul_tiledPKfS0_Pfiii)
        /*0020*/ 	.word	0x00000000
.L_5:


//--------------------- .nv.compat                --------------------------
	.section	.nv.compat,"",@"SHT_CUDA_COMPAT_INFO"
	.align	4
        /*0000*/ 	.byte	0x02, 0x09, 0x00, 0x00, 0x02, 0x02, 0x01, 0x00, 0x02, 0x05, 0x05, 0x00, 0x03, 0x07, 0x01, 0x01
        /*0010*/ 	.byte	0x02, 0x03, 0x00, 0x00, 0x02, 0x06, 0x01, 0x00, 0x04, 0x0b, 0x08, 0x00, 0x09, 0x00, 0x00, 0x00
        /*0020*/ 	.byte	0x00, 0x00, 0x00, 0x00


//--------------------- .nv.info._Z14gpu_mmul_tiledPKfS0_Pfiii --------------------------
	.section	.nv.info._Z14gpu_mmul_tiledPKfS0_Pfiii,"",@"SHT_CUDA_INFO"
	.sectionflags	@""
	.align	4


	//----- nvinfo : EIATTR_CUDA_API_VERSION
	.align		4
        /*0000*/ 	.byte	0x04, 0x37
        /*0002*/ 	.short	(.L_7 - .L_6)
.L_6:
        /*0004*/ 	.word	0x00000082


	//----- nvinfo : EIATTR_KPARAM_INFO
	.align		4
.L_7:
        /*0008*/ 	.byte	0x04, 0x17
        /*000a*/ 	.short	(.L_9 - .L_8)
.L_8:
        /*000c*/ 	.word	0x00000000
        /*0010*/ 	.short	0x0005
        /*0012*/ 	.short	0x0020
        /*0014*/ 	.byte	0x00, 0xf0, 0x11, 0x00


	//----- nvinfo : EIATTR_KPARAM_INFO
	.align		4
.L_9:
        /*0018*/ 	.byte	0x04, 0x17
        /*001a*/ 	.short	(.L_11 - .L_10)
.L_10:
        /*001c*/ 	.word	0x00000000
        /*0020*/ 	.short	0x0004
        /*0022*/ 	.short	0x001c
        /*0024*/ 	.byte	0x00, 0xf0, 0x11, 0x00


	//----- nvinfo : EIATTR_KPARAM_INFO
	.align		4
.L_11:
        /*0028*/ 	.byte	0x04, 0x17
        /*002a*/ 	.short	(.L_13 - .L_12)
.L_12:
        /*002c*/ 	.word	0x00000000
        /*0030*/ 	.short	0x0003
        /*0032*/ 	.short	0x0018
        /*0034*/ 	.byte	0x00, 0xf0, 0x11, 0x00


	//----- nvinfo : EIATTR_KPARAM_INFO
	.align		4
.L_13:
        /*0038*/ 	.byte	0x04, 0x17
        /*003a*/ 	.short	(.L_15 - .L_14)
.L_14:
        /*003c*/ 	.word	0x00000000
        /*0040*/ 	.short	0x0002
        /*0042*/ 	.short	0x0010
        /*0044*/ 	.byte	0x00, 0xf5, 0x21, 0x00


	//----- nvinfo : EIATTR_KPARAM_INFO
	.align		4
.L_15:
        /*0048*/ 	.byte	0x04, 0x17
        /*004a*/ 	.short	(.L_17 - .L_16)
.L_16:
        /*004c*/ 	.word	0x00000000
        /*0050*/ 	.short	0x0001
        /*0052*/ 	.short	0x0008
        /*0054*/ 	.byte	0x00, 0xf5, 0x21, 0x00


	//----- nvinfo : EIATTR_KPARAM_INFO
	.align		4
.L_17:
        /*0058*/ 	.byte	0x04, 0x17
        /*005a*/ 	.short	(.L_19 - .L_18)
.L_18:
        /*005c*/ 	.word	0x00000000
        /*0060*/ 	.short	0x0000
        /*0062*/ 	.short	0x0000
        /*0064*/ 	.byte	0x00, 0xf5, 0x21, 0x00


	//----- nvinfo : EIATTR_SPARSE_MMA_MASK
	.align		4
.L_19:
        /*0068*/ 	.byte	0x03, 0x50
        /*006a*/ 	.short	0x0000


	//----- nvinfo : EIATTR_MAXREG_COUNT
	.align		4
        /*006c*/ 	.byte	0x03, 0x1b
        /*006e*/ 	.short	0x00ff


	//----- nvinfo : EIATTR_NUM_BARRIERS
	.align		4
        /*0070*/ 	.byte	0x02, 0x4c
        /*0072*/ 	.byte	0x01
	.zero		1


	//----- nvinfo : EIATTR_MERCURY_ISA_VERSION
	.align		4
        /*0074*/ 	.byte	0x03, 0x5f
        /*0076*/ 	.short	0x0101


	//----- nvinfo : EIATTR_VRC_CTA_INIT_COUNT
	.align		4
        /*0078*/ 	.byte	0x02, 0x4a
	.zero		1
	.zero		1


	//----- nvinfo : EIATTR_EXIT_INSTR_OFFSETS
	.align		4
        /*007c*/ 	.byte	0x04, 0x1c
        /*007e*/ 	.short	(.L_21 - .L_20)


	//   ....[0]....
.L_20:
        /*0080*/ 	.word	0x00000cf0


	//   ....[1]....
        /*0084*/ 	.word	0x00000d40


	//----- nvinfo : EIATTR_CBANK_PARAM_SIZE
	.align		4
.L_21:
        /*0088*/ 	.byte	0x03, 0x19
        /*008a*/ 	.short	0x0024


	//----- nvinfo : EIATTR_PARAM_CBANK
	.align		4
        /*008c*/ 	.byte	0x04, 0x0a
        /*008e*/ 	.short	(.L_23 - .L_22)
	.align		4
.L_22:
        /*0090*/ 	.word	index@(.nv.constant0._Z14gpu_mmul_tiledPKfS0_Pfiii)
        /*0094*/ 	.short	0x0380
        /*0096*/ 	.short	0x0024


	//----- nvinfo : EIATTR_SW_WAR
	.align		4
.L_23:
        /*0098*/ 	.byte	0x04, 0x36
        /*009a*/ 	.short	(.L_25 - .L_24)
.L_24:
        /*009c*/ 	.word	0x00000008
.L_25:


//--------------------- .nv.callgraph             --------------------------
	.section	.nv.callgraph,"",@"SHT_CUDA_CALLGRAPH"
	.align	4
	.sectionentsize	8
	.align		4
        /*0000*/ 	.word	0x00000000
	.align		4
        /*0004*/ 	.word	0xffffffff
	.align		4
        /*0008*/ 	.word	0x00000000
	.align		4
        /*000c*/ 	.word	0xfffffffe
	.align		4
        /*0010*/ 	.word	0x00000000
	.align		4
        /*0014*/ 	.word	0xfffffffd
	.align		4
        /*0018*/ 	.word	0x00000000
	.align		4
        /*001c*/ 	.word	0xfffffffc


//--------------------- .text._Z14gpu_mmul_tiledPKfS0_Pfiii --------------------------
	.section	.text._Z14gpu_mmul_tiledPKfS0_Pfiii,"ax",@progbits
	.align	128
        .global         _Z14gpu_mmul_tiledPKfS0_Pfiii
        .type           _Z14gpu_mmul_tiledPKfS0_Pfiii,@function
        .size           _Z14gpu_mmul_tiledPKfS0_Pfiii,(.L_x_4 - _Z14gpu_mmul_tiledPKfS0_Pfiii)
        .other          _Z14gpu_mmul_tiledPKfS0_Pfiii,@"STO_CUDA_ENTRY STV_DEFAULT"
_Z14gpu_mmul_tiledPKfS0_Pfiii:
.text._Z14gpu_mmul_tiledPKfS0_Pfiii:
[----:B------:R-:W-:Y:S01]  /*0000*/  LDC R1, c[0x0][0x37c] ;  /* 0x0000df00ff017b82 */ /* 0x000fe20000000800 */
[----:B------:R-:W0:Y:S01]  /*0010*/  S2R R3, SR_TID.Y ;  /* 0x0000000000037919 */ /* 0x000e220000002200 */
[----:B------:R-:W1:Y:S01]  /*0020*/  LDCU UR8, c[0x0][0x39c] ;  /* 0x00007380ff0877ac */ /* 0x000e620008000800 */
[----:B------:R-:W-:Y:S01]  /*0030*/  HFMA2 R29, -RZ, RZ, 0, 0 ;  /* 0x00000000ff1d7431 */ /* 0x000fe200000001ff */
[----:B------:R-:W0:Y:S01]  /*0040*/  S2R R22, SR_CTAID.Y ;  /* 0x0000000000167919 */ /* 0x000e220000002600 */
[----:B------:R-:W2:Y:S01]  /*0050*/  LDCU.64 UR10, c[0x0][0x358] ;  /* 0x00006b00ff0a77ac */ /* 0x000ea20008000a00 */
[----:B------:R-:W3:Y:S01]  /*0060*/  S2R R2, SR_TID.X ;  /* 0x0000000000027919 */ /* 0x000ee20000002100 */
[----:B------:R-:W3:Y:S01]  /*0070*/  S2R R6, SR_CTAID.X ;  /* 0x0000000000067919 */ /* 0x000ee20000002500 */
[----:B-1----:R-:W-:Y:S01]  /*0080*/  UISETP.GE.AND UP0, UPT, UR8, 0x1, UPT ;  /* 0x000000010800788c */ /* 0x002fe2000bf06270 */
[----:B0-----:R-:W-:Y:S02]  /*0090*/  IMAD R22, R22, 0xc, R3 ;  /* 0x0000000c16167824 */ /* 0x001fe400078e0203 */
[----:B---3--:R-:W-:-:S06]  /*00a0*/  IMAD R27, R6, 0x12, R2 ;  /* 0x00000012061b7824 */ /* 0x008fcc00078e0202 */
[----:B--2---:R-:W-:Y:S05]  /*00b0*/  BRA.U !UP0, `(.L_x_0) ;  /* 0x0000000908fc7547 */ /* 0x004fea000b800000 */
[----:B------:R-:W0:Y:S01]  /*00c0*/  S2R R5, SR_CgaCtaId ;  /* 0x0000000000057919 */ /* 0x000e220000008800 */
[----:B------:R-:W-:Y:S01]  /*00d0*/  MOV R0, 0x400 ;  /* 0x0000040000007802 */ /* 0x000fe20000000f00 */
[----:B------:R-:W-:Y:S02]  /*00e0*/  UISETP.GE.U32.AND UP0, UPT, UR8, 0xd, UPT ;  /* 0x0000000d0800788c */ /* 0x000fe4000bf06070 */
[----:B------:R-:W-:Y:S01]  /*00f0*/  IMAD R25, R22, UR8, RZ ;  /* 0x0000000816197c24 */ /* 0x000fe2000f8e02ff */
[----:B------:R-:W-:Y:S01]  /*0100*/  MOV R29, RZ ;  /* 0x000000ff001d7202 */ /* 0x000fe20000000f00 */
[----:B------:R-:W-:Y:S01]  /*0110*/  UIADD3 UR6, UPT, UPT, UR8, 0xb, URZ ;  /* 0x0000000b08067890 */ /* 0x000fe2000fffe0ff */
[----:B------:R-:W-:Y:S01]  /*0120*/  IADD3 R4, PT, PT, R0, 0x240, RZ ;  /* 0x0000024000047810 */ /* 0x000fe20007ffe0ff */
[----:B------:R-:W-:Y:S01]  /*0130*/  UMOV UR4, URZ ;  /* 0x000000ff00047c82 */ /* 0x000fe20008000000 */
[C---:B0-----:R-:W-:Y:S02]  /*0140*/  LEA R0, R5.reuse, R0, 0x18 ;  /* 0x0000000005007211 */ /* 0x041fe400078ec0ff */
[----:B------:R-:W-:-:S03]  /*0150*/  LEA R5, R5, R4, 0x18 ;  /* 0x0000000405057211 */ /* 0x000fc600078ec0ff */
[----:B------:R-:W-:Y:S01]  /*0160*/  IMAD R23, R3, 0x30, R0 ;  /* 0x0000003003177824 */ /* 0x000fe200078e0200 */
[----:B------:R-:W-:-:S04]  /*0170*/  LEA R20, R2, R5, 0x2 ;  /* 0x0000000502147211 */ /* 0x000fc800078e10ff */
[----:B------:R-:W-:Y:S01]  /*0180*/  LEA R21, R2, R23, 0x2 ;  /* 0x0000001702157211 */ /* 0x000fe200078e10ff */
[----:B------:R-:W-:Y:S01]  /*0190*/  IMAD R18, R3, 0x30, R20 ;  /* 0x0000003003127824 */ /* 0x000fe200078e0214 */
[----:B------:R-:W-:Y:S06]  /*01a0*/  BRA.U !UP0, `(.L_x_1) ;  /* 0x0000000508ec7547 */ /* 0x000fec000b800000 */
[----:B------:R-:W0:Y:S01]  /*01b0*/  LDCU.64 UR8, c[0x0][0x380] ;  /* 0x00007000ff0877ac */ /* 0x000e220008000a00 */
[-C--:B------:R-:W-:Y:S02]  /*01c0*/  IADD3 R4, P0, PT, R25, R2.reuse, RZ ;  /* 0x0000000219047210 */ /* 0x080fe40007f1e0ff */
[----:B------:R-:W-:Y:S01]  /*01d0*/  IADD3 R5, PT, PT, R3, 0xc, RZ ;  /* 0x0000000c03057810 */ /* 0x000fe20007ffe0ff */
[----:B------:R-:W1:Y:S01]  /*01e0*/  LDCU UR7, c[0x0][0x3a0] ;  /* 0x00007400ff0777ac */ /* 0x000e620008000800 */
[----:B------:R-:W-:Y:S02]  /*01f0*/  IADD3.X R7, PT, PT, RZ, RZ, RZ, P0, !PT ;  /* 0x000000ffff077210 */ /* 0x000fe400007fe4ff */
[----:B------:R-:W-:Y:S01]  /*0200*/  IADD3 R16, PT, PT, R25, R2, RZ ;  /* 0x0000000219107210 */ /* 0x000fe20007ffe0ff */
[----:B------:R-:W2:Y:S01]  /*0210*/  LDCU UR12, c[0x0][0x398] ;  /* 0x00007300ff0c77ac */ /* 0x000ea20008000800 */
[----:B------:R-:W-:Y:S01]  /*0220*/  MOV R29, RZ ;  /* 0x000000ff001d7202 */ /* 0x000fe20000000f00 */
[----:B------:R-:W-:-:S04]  /*0230*/  UIMAD.WIDE.U32 UR4, UR6, -0x55555555, URZ ;  /* 0xaaaaaaab060478a5 */ /* 0x000fc8000f8e00ff */
[----:B------:R-:W-:Y:S01]  /*0240*/  USHF.R.U32.HI UR5, URZ, 0x3, UR5 ;  /* 0x00000003ff057899 */ /* 0x000fe20008011605 */
[C---:B0-----:R-:W-:Y:S01]  /*0250*/  LEA R0, P0, R4.reuse, UR8, 0x2 ;  /* 0x0000000804007c11 */ /* 0x041fe2000f8010ff */
[----:B------:R-:W0:Y:S01]  /*0260*/  LDCU UR8, c[0x0][0x39c] ;  /* 0x00007380ff0877ac */ /* 0x000e220008000800 */
[--C-:B-1----:R-:W-:Y:S02]  /*0270*/  IMAD R5, R5, UR7, R2.reuse ;  /* 0x0000000705057c24 */ /* 0x102fe4000f8e0202 */
[----:B------:R-:W-:Y:S01]  /*0280*/  LEA.HI.X R4, R4, UR9, R7, 0x2, P0 ;  /* 0x0000000904047c11 */ /* 0x000fe200080f1407 */
[----:B------:R-:W-:Y:S01]  /*0290*/  IMAD R17, R3, UR7, R2 ;  /* 0x0000000703117c24 */ /* 0x000fe2000f8e0202 */
[----:B------:R-:W-:Y:S01]  /*02a0*/  IADD3 R0, P0, PT, R0, 0x30, RZ ;  /* 0x0000003000007810 */ /* 0x000fe20007f1e0ff */
[C---:B------:R-:W-:Y:S01]  /*02b0*/  IMAD R19, R6.reuse, 0x12, R5 ;  /* 0x0000001206137824 */ /* 0x040fe200078e0205 */
[----:B------:R-:W-:Y:S01]  /*02c0*/  ULOP3.LUT UR5, UR5, 0xffffffe, URZ, 0xc0, !UPT ;  /* 0x0ffffffe05057892 */ /* 0x000fe2000f8ec0ff */
[----:B------:R-:W-:Y:S01]  /*02d0*/  IMAD R17, R6, 0x12, R17 ;  /* 0x0000001206117824 */ /* 0x000fe200078e0211 */
[----:B--2---:R-:W-:Y:S01]  /*02e0*/  ISETP.GE.AND P1, PT, R22, UR12, PT ;  /* 0x0000000c16007c0c */ /* 0x004fe2000bf26270 */
[----:B------:R-:W-:Y:S01]  /*02f0*/  UMOV UR4, 0xc ;  /* 0x0000000c00047882 */ /* 0x000fe20000000000 */
[----:B------:R-:W-:Y:S01]  /*0300*/  MOV R7, R2 ;  /* 0x0000000200077202 */ /* 0x000fe20000000f00 */
[----:B------:R-:W-:Y:S01]  /*0310*/  UIADD3 UR5, UPT, UPT, -UR5, URZ, URZ ;  /* 0x000000ff05057290 */ /* 0x000fe2000fffe1ff */
[----:B------:R-:W-:-:S02]  /*0320*/  MOV R6, R3 ;  /* 0x0000000300067202 */ /* 0x000fc40000000f00 */
[----:B------:R-:W-:-:S09]  /*0330*/  IADD3.X R5, PT, PT, RZ, R4, RZ, P0, !PT ;  /* 0x00000004ff057210 */ /* 0x000fd200007fe4ff */
.L_x_2:
[----:B------:R-:W1:Y:S01]  /*0340*/  LDC R4, c[0x0][0x3a0] ;  /* 0x0000e800ff047b82 */ /* 0x000e620000000800 */
[----:B0-----:R-:W-:Y:S01]  /*0350*/  ISETP.GE.OR P2, PT, R7, UR8, P1 ;  /* 0x0000000807007c0c */ /* 0x001fe20008f46670 */
[----:B------:R-:W-:Y:S01]  /*0360*/  HFMA2 R26, -RZ, RZ, 0, 0 ;  /* 0x00000000ff1a7431 */ /* 0x000fe200000001ff */
[----:B------:R-:W-:-:S11]  /*0370*/  MOV R28, RZ ;  /* 0x000000ff001c7202 */ /* 0x000fd60000000f00 */
[----:B------:R-:W0:Y:S01]  /*0380*/  @!P2 LDC.64 R10, c[0x0][0x380] ;  /* 0x0000e000ff0aab82 */ /* 0x000e220000000a00 */
[----:B-1----:R-:W-:-:S04]  /*0390*/  ISETP.GE.AND P0, PT, R27, R4, PT ;  /* 0x000000041b00720c */ /* 0x002fc80003f06270 */
[----:B------:R-:W-:Y:S01]  /*03a0*/  ISETP.GE.OR P3, PT, R6, UR8, P0 ;  /* 0x0000000806007c0c */ /* 0x000fe20008766670 */
[----:B0-----:R-:W-:-:S12]  /*03b0*/  @!P2 IMAD.WIDE.U32 R12, R16, 0x4, R10 ;  /* 0x00000004100ca825 */ /* 0x001fd800078e000a */
[----:B------:R-:W0:Y:S01]  /*03c0*/  @!P3 LDC.64 R8, c[0x0][0x388] ;  /* 0x0000e200ff08bb82 */ /* 0x000e220000000a00 */
[----:B------:R-:W2:Y:S01]  /*03d0*/  @!P2 LDG.E R26, desc[UR10][R12.64] ;  /* 0x0000000a0c1aa981 */ /* 0x000ea2000c1e1900 */
[----:B0-----:R-:W-:-:S05]  /*03e0*/  @!P3 IMAD.WIDE.U32 R14, R17, 0x4, R8 ;  /* 0x00000004110eb825 */ /* 0x001fca00078e0008 */
[----:B------:R-:W3:Y:S04]  /*03f0*/  @!P3 LDG.E R28, desc[UR10][R14.64] ;  /* 0x0000000a0e1cb981 */ /* 0x000ee8000c1e1900 */
[----:B--2---:R-:W-:Y:S04]  /*0400*/  STS [R21], R26 ;  /* 0x0000001a15007388 */ /* 0x004fe80000000800 */
[----:B---3--:R-:W-:Y:S01]  /*0410*/  STS [R18], R28 ;  /* 0x0000001c12007388 */ /* 0x008fe20000000800 */
[----:B------:R-:W-:Y:S06]  /*0420*/  BAR.SYNC.DEFER_BLOCKING 0x0 ;  /* 0x0000000000007b1d */ /* 0x000fec0000010000 */
[----:B------:R-:W-:Y:S04]  /*0430*/  LDS R12, [R20] ;  /* 0x00000000140c7984 */ /* 0x000fe80000000800 */
[----:B------:R-:W0:Y:S04]  /*0440*/  LDS.128 R8, [R23] ;  /* 0x0000000017087984 */ /* 0x000e280000000c00 */
[----:B------:R-:W1:Y:S04]  /*0450*/  LDS R13, [R20+0x30] ;  /* 0x00003000140d7984 */ /* 0x000e680000000800 */
[----:B------:R-:W2:Y:S04]  /*0460*/  LDS R14, [R20+0x60] ;  /* 0x00006000140e7984 */ /* 0x000ea80000000800 */
[----:B------:R-:W3:Y:S01]  /*0470*/  LDS R24, [R20+0x90] ;  /* 0x0000900014187984 */ /* 0x000ee20000000800 */
[----:B0-----:R-:W-:-:S04]  /*0480*/  FFMA R8, R8, R12, R29 ;  /* 0x0000000c08087223 */ /* 0x001fc8000000001d */
[----:B-1----:R-:W-:Y:S02]  /*0490*/  FFMA R13, R13, R9, R8 ;  /* 0x000000090d0d7223 */ /* 0x002fe40000000008 */
[----:B------:R-:W-:Y:S02]  /*04a0*/  LDS R9, [R20+0xc0] ;  /* 0x0000c00014097984 */ /* 0x000fe40000000800 */
[----:B--2---:R-:W-:Y:S02]  /*04b0*/  FFMA R29, R14, R10, R13 ;  /* 0x0000000a0e1d7223 */ /* 0x004fe4000000000d */
[----:B------:R-:W0:Y:S02]  /*04c0*/  LDS.128 R12, [R23+0x10] ;  /* 0x00001000170c7984 */ /* 0x000e240000000c00 */
[----:B---3--:R-:W-:Y:S02]  /*04d0*/  FFMA R11, R24, R11, R29 ;  /* 0x0000000b180b7223 */ /* 0x008fe4000000001d */
[----:B------:R-:W1:Y:S04]  /*04e0*/  LDS R29, [R20+0xf0] ;  /* 0x0000f000141d7984 */ /* 0x000e680000000800 */
[----:B------:R-:W2:Y:S04]  /*04f0*/  LDS R8, [R20+0x120] ;  /* 0x0001200014087984 */ /* 0x000ea80000000800 */
[----:B------:R-:W3:Y:S01]  /*0500*/  LDS R24, [R20+0x150] ;  /* 0x0001500014187984 */ /* 0x000ee20000000800 */
[----:B0-----:R-:W-:-:S04]  /*0510*/  FFMA R12, R12, R9, R11 ;  /* 0x000000090c0c7223 */ /* 0x001fc8000000000b */
[----:B-1----:R-:W-:Y:S02]  /*0520*/  FFMA R29, R29, R13, R12 ;  /* 0x0000000d1d1d7223 */ /* 0x002fe4000000000c */
[----:B------:R-:W-:Y:S02]  /*0530*/  LDS R13, [R20+0x180] ;  /* 0x00018000140d7984 */ /* 0x000fe40000000800 */
[----:B--2---:R-:W-:Y:S02]  /*0540*/  FFMA R29, R8, R14, R29 ;  /* 0x0000000e081d7223 */ /* 0x004fe4000000001d */
[----:B------:R-:W0:Y:S04]  /*0550*/  LDS.128 R8, [R23+0x20] ;  /* 0x0000200017087984 */ /* 0x000e280000000c00 */
[----:B------:R-:W1:Y:S01]  /*0560*/  LDS R12, [R20+0x1b0] ;  /* 0x0001b000140c7984 */ /* 0x000e620000000800 */
[----:B------:R-:W-:-:S04]  /*0570*/  IADD3 R14, PT, PT, R7, 0xc, RZ ;  /* 0x0000000c070e7810 */ /* 0x000fc80007ffe0ff */
[----:B------:R-:W-:Y:S02]  /*0580*/  ISETP.GE.OR P2, PT, R14, UR8, P1 ;  /* 0x000000080e007c0c */ /* 0x000fe40008f46670 */
[----:B------:R-:W-:-:S04]  /*0590*/  IADD3 R14, PT, PT, R6, 0xc, RZ ;  /* 0x0000000c060e7810 */ /* 0x000fc80007ffe0ff */
[----:B------:R-:W-:Y:S01]  /*05a0*/  ISETP.GE.OR P0, PT, R14, UR8, P0 ;  /* 0x000000080e007c0c */ /* 0x000fe20008706670 */
[----:B---3--:R-:W-:Y:S02]  /*05b0*/  FFMA R15, R24, R15, R29 ;  /* 0x0000000f180f7223 */ /* 0x008fe4000000001d */
[----:B------:R-:W-:Y:S02]  /*05c0*/  LDS R24, [R20+0x210] ;  /* 0x0002100014187984 */ /* 0x000fe40000000800 */
[----:B0-----:R-:W-:-:S04]  /*05d0*/  FFMA R13, R8, R13, R15 ;  /* 0x0000000d080d7223 */ /* 0x001fc8000000000f */
[----:B-1----:R-:W-:-:S04]  /*05e0*/  FFMA R12, R12, R9, R13 ;  /* 0x000000090c0c7223 */ /* 0x002fc8000000000d */
[----:B------:R-:W0:Y:S01]  /*05f0*/  @!P0 LDC.64 R8, c[0x0][0x388] ;  /* 0x0000e200ff088b82 */ /* 0x000e220000000a00 */
[----:B------:R-:W1:Y:S01]  /*0600*/  LDS R13, [R20+0x1e0] ;  /* 0x0001e000140d7984 */ /* 0x000e620000000800 */
[----:B------:R-:W-:Y:S02]  /*0610*/  HFMA2 R26, -RZ, RZ, 0, 0 ;  /* 0x00000000ff1a7431 */ /* 0x000fe400000001ff */
[----:B------:R-:W-:Y:S01]  /*0620*/  HFMA2 R15, -RZ, RZ, 0, 0 ;  /* 0x00000000ff0f7431 */ /* 0x000fe200000001ff */
[----:B------:R-:W-:Y:S02]  /*0630*/  @!P2 MOV R28, R0 ;  /* 0x00000000001ca202 */ /* 0x000fe40000000f00 */
[----:B------:R-:W-:Y:S01]  /*0640*/  @!P2 MOV R29, R5 ;  /* 0x00000005001da202 */ /* 0x000fe20000000f00 */
[----:B------:R-:W-:Y:S01]  /*0650*/  BAR.SYNC.DEFER_BLOCKING 0x0 ;  /* 0x0000000000007b1d */ /* 0x000fe20000010000 */
[----:B0-----:R-:W-:-:S05]  /*0660*/  @!P0 IMAD.WIDE.U32 R8, R19, 0x4, R8 ;  /* 0x0000000413088825 */ /* 0x001fca00078e0008 */
[----:B------:R0:W2:Y:S04]  /*0670*/  @!P2 LDG.E R26, desc[UR10][R28.64] ;  /* 0x0000000a1c1aa981 */ /* 0x0000a8000c1e1900 */
[----:B------:R-:W3:Y:S01]  /*0680*/  @!P0 LDG.E R15, desc[UR10][R8.64] ;  /* 0x0000000a080f8981 */ /* 0x000ee2000c1e1900 */
[----:B-1----:R-:W-:-:S04]  /*0690*/  FFMA R10, R13, R10, R12 ;  /* 0x0000000a0d0a7223 */ /* 0x002fc8000000000c */
[----:B0-----:R-:W-:Y:S01]  /*06a0*/  FFMA R29, R24, R11, R10 ;  /* 0x0000000b181d7223 */ /* 0x001fe2000000000a */
[----:B------:R-:W-:-:S04]  /*06b0*/  UIADD3 UR5, UPT, UPT, UR5, 0x2, URZ ;  /* 0x0000000205057890 */ /* 0x000fc8000fffe0ff */
[----:B------:R-:W-:Y:S01]  /*06c0*/  UISETP.NE.AND UP0, UPT, UR5, URZ, UPT ;  /* 0x000000ff0500728c */ /* 0x000fe2000bf05270 */
[----:B------:R-:W-:Y:S01]  /*06d0*/  IADD3 R0, P0, PT, R0, 0x60, RZ ;  /* 0x0000006000007810 */ /* 0x000fe20007f1e0ff */
[C---:B------:R-:W-:Y:S01]  /*06e0*/  IMAD R17, R4.reuse, 0x18, R17 ;  /* 0x0000001804117824 */ /* 0x040fe200078e0211 */
[----:B------:R-:W-:Y:S01]  /*06f0*/  IADD3 R7, PT, PT, R7, 0x18, RZ ;  /* 0x0000001807077810 */ /* 0x000fe20007ffe0ff */
[----:B------:R-:W-:Y:S01]  /*0700*/  IMAD R19, R4, 0x18, R19 ;  /* 0x0000001804137824 */ /* 0x000fe200078e0213 */
[----:B------:R-:W-:Y:S02]  /*0710*/  IADD3 R6, PT, PT, R6, 0x18, RZ ;  /* 0x0000001806067810 */ /* 0x000fe40007ffe0ff */
[----:B------:R-:W-:Y:S02]  /*0720*/  IADD3.X R5, PT, PT, RZ, R5, RZ, P0, !PT ;  /* 0x00000005ff057210 */ /* 0x000fe400007fe4ff */
[----:B------:R-:W-:Y:S01]  /*0730*/  IADD3 R16, PT, PT, R16, 0x18, RZ ;  /* 0x0000001810107810 */ /* 0x000fe20007ffe0ff */
[----:B------:R-:W-:Y:S01]  /*0740*/  UIADD3 UR4, UPT, UPT, UR4, 0x18, URZ ;  /* 0x0000001804047890 */ /* 0x000fe2000fffe0ff */
        /* <DEDUP_REMOVED lines=27> */
[----:B-1----:R-:W-:-:S04]  /*0900*/  FFMA R13, R29, R13, R12 ;  /* 0x0000000d1d0d7223 */ /* 0x002fc8000000000c */
[----:B--2---:R-:W-:-:S04]  /*0910*/  FFMA R8, R8, R14, R13 ;  /* 0x0000000e08087223 */ /* 0x004fc8000000000d */
[----:B---3--:R-:W-:Y:S01]  /*0920*/  FFMA R29, R10, R15, R8 ;  /* 0x0000000f0a1d7223 */ /* 0x008fe20000000008 */
[----:B------:R-:W-:Y:S06]  /*0930*/  BAR.SYNC.DEFER_BLOCKING 0x0 ;  /* 0x0000000000007b1d */ /* 0x000fec0000010000 */
[----:B------:R-:W-:Y:S05]  /*0940*/  BRA.U UP0, `(.L_x_2) ;  /* 0xfffffff9007c7547 */ /* 0x000fea000b83ffff */
[----:B------:R-:W-:-:S12]  /*0950*/  UIADD3 UR4, UPT, UPT, UR4, -0xc, URZ ;  /* 0xfffffff404047890 */ /* 0x000fd8000fffe0ff */
.L_x_1:
[----:B------:R-:W-:-:S04]  /*0960*/  UIMAD.WIDE.U32 UR6, UR6, -0x55555555, URZ ;  /* 0xaaaaaaab060678a5 */ /* 0x000fc8000f8e00ff */
[----:B------:R-:W-:-:S04]  /*0970*/  USHF.R.U32.HI UR5, URZ, 0x3, UR7 ;  /* 0x00000003ff057899 */ /* 0x000fc80008011607 */
[----:B------:R-:W-:-:S04]  /*0980*/  ULOP3.LUT UR5, UR5, 0x1, URZ, 0xc0, !UPT ;  /* 0x0000000105057892 */ /* 0x000fc8000f8ec0ff */
[----:B------:R-:W-:-:S09]  /*0990*/  UISETP.NE.U32.AND UP0, UPT, UR5, 0x1, UPT ;  /* 0x000000010500788c */ /* 0x000fd2000bf05070 */
[----:B------:R-:W-:Y:S05]  /*09a0*/  BRA.U UP0, `(.L_x_0) ;  /* 0x0000000100c07547 */ /* 0x000fea000b800000 */
[----:B------:R-:W0:Y:S01]  /*09b0*/  LDCU UR6, c[0x0][0x3a0] ;  /* 0x00007400ff0677ac */ /* 0x000e220008000800 */
[----:B------:R-:W-:Y:S02]  /*09c0*/  IADD3 R0, PT, PT, R2, UR4, RZ ;  /* 0x0000000402007c10 */ /* 0x000fe4000fffe0ff */
[----:B------:R-:W-:Y:S02]  /*09d0*/  CS2R R14, SRZ ;  /* 0x00000000000e7805 */ /* 0x000fe4000001ff00 */
[----:B------:R-:W-:Y:S01]  /*09e0*/  IADD3 R6, PT, PT, R3, UR4, RZ ;  /* 0x0000000403067c10 */ /* 0x000fe2000fffe0ff */
[----:B------:R-:W1:Y:S01]  /*09f0*/  LDCU UR5, c[0x0][0x398] ;  /* 0x00007300ff0577ac */ /* 0x000e620008000800 */
[----:B------:R-:W-:Y:S02]  /*0a00*/  ISETP.GE.AND P0, PT, R0, UR8, PT ;  /* 0x0000000800007c0c */ /* 0x000fe4000bf06270 */
[----:B0-----:R-:W-:Y:S02]  /*0a10*/  ISETP.GE.AND P1, PT, R27, UR6, PT ;  /* 0x000000061b007c0c */ /* 0x001fe4000bf26270 */
[----:B-1----:R-:W-:-:S02]  /*0a20*/  ISETP.GE.OR P0, PT, R22, UR5, P0 ;  /* 0x0000000516007c0c */ /* 0x002fc40008706670 */
[----:B------:R-:W-:-:S11]  /*0a30*/  ISETP.GE.OR P1, PT, R6, UR8, P1 ;  /* 0x0000000806007c0c */ /* 0x000fd60008f26670 */
[----:B------:R-:W0:Y:S01]  /*0a40*/  @!P0 LDC.64 R4, c[0x0][0x380] ;  /* 0x0000e000ff048b82 */ /* 0x000e220000000a00 */
[----:B------:R-:W-:Y:S01]  /*0a50*/  @!P0 IADD3 R25, PT, PT, R25, R0, RZ ;  /* 0x0000000019198210 */ /* 0x000fe20007ffe0ff */
[----:B------:R-:W-:-:S06]  /*0a60*/  @!P1 IMAD R13, R6, UR6, R27 ;  /* 0x00000006060d9c24 */ /* 0x000fcc000f8e021b */
[----:B------:R-:W1:Y:S01]  /*0a70*/  @!P1 LDC.64 R2, c[0x0][0x388] ;  /* 0x0000e200ff029b82 */ /* 0x000e620000000a00 */
[----:B0-----:R-:W-:-:S05]  /*0a80*/  @!P0 IMAD.WIDE.U32 R4, R25, 0x4, R4 ;  /* 0x0000000419048825 */ /* 0x001fca00078e0004 */
[----:B------:R-:W2:Y:S01]  /*0a90*/  @!P0 LDG.E R14, desc[UR10][R4.64] ;  /* 0x0000000a040e8981 */ /* 0x000ea2000c1e1900 */
[----:B-1----:R-:W-:-:S05]  /*0aa0*/  @!P1 IMAD.WIDE.U32 R12, R13, 0x4, R2 ;  /* 0x000000040d0c9825 */ /* 0x002fca00078e0002 */
        /* <DEDUP_REMOVED lines=8> */
[----:B------:R-:W3:Y:S04]  /*0b30*/  LDS R0, [R20+0x90] ;  /* 0x0000900014007984 */ /* 0x000ee80000000800 */
[----:B------:R-:W-:Y:S04]  /*0b40*/  LDS R17, [R20+0xc0] ;  /* 0x0000c00014117984 */ /* 0x000fe80000000800 */
[----:B------:R-:W4:Y:S04]  /*0b50*/  LDS.128 R4, [R23+0x10] ;  /* 0x0000100017047984 */ /* 0x000f280000000c00 */
[----:B------:R-:W5:Y:S04]  /*0b60*/  LDS R2, [R20+0xf0] ;  /* 0x0000f00014027984 */ /* 0x000f680000000800 */
[----:B------:R-:W5:Y:S04]  /*0b70*/  LDS R19, [R20+0x120] ;  /* 0x0001200014137984 */ /* 0x000f680000000800 */
[----:B------:R-:W5:Y:S04]  /*0b80*/  LDS R16, [R20+0x150] ;  /* 0x0001500014107984 */ /* 0x000f680000000800 */
[----:B------:R-:W-:Y:S04]  /*0b90*/  LDS R21, [R20+0x180] ;  /* 0x0001800014157984 */ /* 0x000fe80000000800 */
[----:B------:R-:W5:Y:S01]  /*0ba0*/  LDS.128 R12, [R23+0x20] ;  /* 0x00002000170c7984 */ /* 0x000f620000000c00 */
[----:B0-----:R-:W-:-:S03]  /*0bb0*/  FFMA R8, R8, R24, R29 ;  /* 0x0000001808087223 */ /* 0x001fc6000000001d */
[----:B------:R-:W0:Y:S01]  /*0bc0*/  LDS R18, [R20+0x1b0] ;  /* 0x0001b00014127984 */ /* 0x000e220000000800 */
[----:B-1----:R-:W-:-:S03]  /*0bd0*/  FFMA R26, R26, R9, R8 ;  /* 0x000000091a1a7223 */ /* 0x002fc60000000008 */
[----:B------:R-:W1:Y:S04]  /*0be0*/  LDS R25, [R20+0x1e0] ;  /* 0x0001e00014197984 */ /* 0x000e680000000800 */
[----:B------:R-:W1:Y:S01]  /*0bf0*/  LDS R8, [R20+0x210] ;  /* 0x0002100014087984 */ /* 0x000e620000000800 */
[----:B--2---:R-:W-:-:S04]  /*0c00*/  FFMA R3, R3, R10, R26 ;  /* 0x0000000a03037223 */ /* 0x004fc8000000001a */
[----:B---3--:R-:W-:-:S04]  /*0c10*/  FFMA R3, R0, R11, R3 ;  /* 0x0000000b00037223 */ /* 0x008fc80000000003 */
[----:B----4-:R-:W-:-:S04]  /*0c20*/  FFMA R3, R4, R17, R3 ;  /* 0x0000001104037223 */ /* 0x010fc80000000003 */
[----:B-----5:R-:W-:-:S04]  /*0c30*/  FFMA R2, R2, R5, R3 ;  /* 0x0000000502027223 */ /* 0x020fc80000000003 */
[----:B------:R-:W-:-:S04]  /*0c40*/  FFMA R19, R19, R6, R2 ;  /* 0x0000000613137223 */ /* 0x000fc80000000002 */
[----:B------:R-:W-:-:S04]  /*0c50*/  FFMA R7, R16, R7, R19 ;  /* 0x0000000710077223 */ /* 0x000fc80000000013 */
[----:B------:R-:W-:-:S04]  /*0c60*/  FFMA R7, R12, R21, R7 ;  /* 0x000000150c077223 */ /* 0x000fc80000000007 */
[----:B0-----:R-:W-:-:S04]  /*0c70*/  FFMA R18, R18, R13, R7 ;  /* 0x0000000d12127223 */ /* 0x001fc80000000007 */
[----:B-1----:R-:W-:-:S04]  /*0c80*/  FFMA R25, R25, R14, R18 ;  /* 0x0000000e19197223 */ /* 0x002fc80000000012 */
[----:B------:R-:W-:Y:S01]  /*0c90*/  FFMA R29, R8, R15, R25 ;  /* 0x0000000f081d7223 */ /* 0x000fe20000000019 */
[----:B------:R-:W-:Y:S06]  /*0ca0*/  BAR.SYNC.DEFER_BLOCKING 0x0 ;  /* 0x0000000000007b1d */ /* 0x000fec0000010000 */
.L_x_0:
[----:B------:R-:W0:Y:S01]  /*0cb0*/  LDCU UR4, c[0x0][0x3a0] ;  /* 0x00007400ff0477ac */ /* 0x000e220008000800 */
[----:B------:R-:W1:Y:S01]  /*0cc0*/  LDCU UR5, c[0x0][0x398] ;  /* 0x00007300ff0577ac */ /* 0x000e620008000800 */
[----:B0-----:R-:W-:-:S04]  /*0cd0*/  ISETP.GE.AND P0, PT, R27, UR4, PT ;  /* 0x000000041b007c0c */ /* 0x001fc8000bf06270 */
[----:B-1----:R-:W-:-:S13]  /*0ce0*/  ISETP.GE.OR P0, PT, R22, UR5, P0 ;  /* 0x0000000516007c0c */ /* 0x002fda0008706670 */
[----:B------:R-:W-:Y:S05]  /*0cf0*/  @P0 EXIT ;  /* 0x000000000000094d */ /* 0x000fea0003800000 */
[----:B------:R-:W0:Y:S01]  /*0d00*/  LDC.64 R2, c[0x0][0x390] ;  /* 0x0000e400ff027b82 */ /* 0x000e220000000a00 */
[----:B------:R-:W-:-:S04]  /*0d10*/  IMAD R27, R22, UR4, R27 ;  /* 0x00000004161b7c24 */ /* 0x000fc8000f8e021b */
[----:B0-----:R-:W-:-:S05]  /*0d20*/  IMAD.WIDE.U32 R2, R27, 0x4, R2 ;  /* 0x000000041b027825 */ /* 0x001fca00078e0002 */
[----:B------:R-:W-:Y:S01]  /*0d30*/  STG.E desc[UR10][R2.64], R29 ;  /* 0x0000001d02007986 */ /* 0x000fe2000c10190a */
[----:B------:R-:W-:Y:S05]  /*0d40*/  EXIT ;  /* 0x000000000000794d */ /* 0x000fea0003800000 */
.L_x_3:
[----:B------:R-:W-:-:S00]  /*0d50*/  BRA `(.L_x_3) ;  /* 0xfffffffc00fc7947 */ /* 0x000fc0000383ffff */
[----:B------:R-:W-:-:S00]  /*0d60*/  NOP ;  /* 0x0000000000007918 */ /* 0x000fc00000000000 */
        /* <DEDUP_REMOVED lines=9> */
.L_x_4:


//--------------------- .nv.shared._Z14gpu_mmul_tiledPKfS0_Pfiii --------------------------
	.section	.nv.shared._Z14gpu_mmul_tiledPKfS0_Pfiii,"aw",@nobits
	.sectionflags	@""
	.align	4
.nv.shared._Z14gpu_mmul_tiledPKfS0_Pfiii:
	.zero		2176


//--------------------- .nv.shared.reserved.0     --------------------------
	.section	.nv.shared.reserved.0,"aw",@nobits
	.weak		__nv_reservedSMEM_offset_0_alias
	.size		__nv_reservedSMEM_offset_0_alias, 0, 64
	.other		__nv_reservedSMEM_offset_0_alias,@"STO_CUDA_RESERVED_SHARED STV_DEFAULT"
__nv_reservedSMEM_offset_0_alias:
	.zero		0
	.zero		64


//--------------------- .nv.constant0._Z14gpu_mmul_tiledPKfS0_Pfiii --------------------------
	.section	.nv.constant0._Z14gpu_mmul_tiledPKfS0_Pfiii,"a",@progbits
	.sectionflags	@""
	.align	4
.nv.constant0._Z14gpu_mmul_tiledPKfS0_Pfiii:
	.zero		932


//--------------------- SYMBOLS --------------------------

	.type		.nv.reservedSmem.offset0,@object
	.size		.nv.reservedSmem.offset0,0x4
	.type		.nv.reservedSmem.cap,@object
	.size		.nv.reservedSmem.cap,0x4
